//
// Generated by NVIDIA NVVM Compiler
//
// Compiler Build ID: CL-36424714
// Cuda compilation tools, release 13.0, V13.0.88
// Based on NVVM 20.0.0
//

.version 9.0
.target sm_100
.address_size 64

	// .globl	_Z14__shfl_up_wrapP17curandStateXORWOW
.extern .func  (.param .b32 func_retval0) vprintf
(
	.param .b64 vprintf_param_0,
	.param .b64 vprintf_param_1
)
;
.global .align 4 .b8 precalc_xorwow_matrix[102400];
.global .align 4 .b8 precalc_xorwow_offset_matrix[102400];
.global .align 4 .b8 mrg32k3aM1[2304];
.global .align 4 .b8 mrg32k3aM2[2304];
.global .align 4 .b8 mrg32k3aM1SubSeq[2016];
.global .align 4 .b8 mrg32k3aM2SubSeq[2016];
.global .align 4 .b8 mrg32k3aM1Seq[2304];
.global .align 4 .b8 mrg32k3aM2Seq[2304];
.const .align 8 .b8 __cr_lgamma_table[72];
.global .align 1 .b8 $str[38] = {84, 104, 114, 101, 97, 100, 32, 37, 100, 44, 32, 78, 101, 119, 32, 86, 97, 108, 117, 101, 32, 37, 100, 32, 79, 108, 100, 32, 86, 97, 108, 117, 101, 32, 37, 100, 10};

.visible .entry _Z14__shfl_up_wrapP17curandStateXORWOW(
	.param .u64 .ptr .align 1 _Z14__shfl_up_wrapP17curandStateXORWOW_param_0
)
{
	.local .align 8 .b8 	__local_depot0[16];
	.reg .b64 	%SP;
	.reg .b64 	%SPL;
	.reg .pred 	%p<25>;
	.reg .b32 	%r<454>;
	.reg .b32 	%f<4>;
	.reg .b64 	%rd<22>;

	mov.u64 	%SPL, __local_depot0;
	cvta.local.u64 	%SP, %SPL;
	ld.param.u64 	%rd8, [_Z14__shfl_up_wrapP17curandStateXORWOW_param_0];
	cvta.to.global.u64 	%rd9, %rd8;
	mov.u32 	%r202, %tid.x;
	cvt.u64.u32 	%rd1, %r202;
	mul.wide.u32 	%rd10, %r202, 48;
	add.s64 	%rd2, %rd9, %rd10;
	mov.b32 	%r368, 1593684748;
	mov.b32 	%r203, 832094735;
	st.global.v2.u32 	[%rd2], {%r203, %r368};
	mov.b32 	%r366, -123459836;
	mov.b32 	%r367, 1111207954;
	st.global.v2.u32 	[%rd2+8], {%r367, %r366};
	mov.b32 	%r364, 1476011280;
	mov.b32 	%r365, -589760388;
	st.global.v2.u32 	[%rd2+16], {%r365, %r364};
	setp.eq.s32 	%p1, %r202, 0;
	@%p1 bra 	$L__BB0_42;
	mov.b32 	%r350, 0;
	mov.b32 	%r368, 1593684748;
	mov.b32 	%r367, 1111207954;
	mov.b32 	%r366, -123459836;
	mov.b32 	%r365, -589760388;
	mov.b32 	%r364, 1476011280;
	mov.u64 	%rd12, precalc_xorwow_matrix;
	mov.u64 	%rd21, %rd1;
$L__BB0_2:
	and.b64  	%rd4, %rd21, 3;
	setp.eq.s64 	%p2, %rd4, 0;
	@%p2 bra 	$L__BB0_41;
	mul.wide.u32 	%rd11, %r350, 3200;
	add.s64 	%rd5, %rd12, %rd11;
	cvt.u32.u64 	%r7, %rd4;
	mov.b32 	%r351, 0;
$L__BB0_4:
	mov.b32 	%r364, 0;
	mov.u32 	%r365, %r364;
	mov.u32 	%r366, %r364;
	mov.u32 	%r367, %r364;
	mov.u32 	%r368, %r364;
	mov.u32 	%r357, %r364;
$L__BB0_5:
	mul.wide.u32 	%rd13, %r357, 4;
	add.s64 	%rd14, %rd2, %rd13;
	ld.global.u32 	%r15, [%rd14+4];
	shl.b32 	%r16, %r357, 5;
	mov.b32 	%r363, 0;
$L__BB0_6:
	.pragma "nounroll";
	shr.u32 	%r213, %r15, %r363;
	and.b32  	%r214, %r213, 1;
	setp.eq.b32 	%p3, %r214, 1;
	not.pred 	%p4, %p3;
	add.s32 	%r215, %r16, %r363;
	mul.lo.s32 	%r216, %r215, 5;
	mul.wide.u32 	%rd15, %r216, 4;
	add.s64 	%rd6, %rd5, %rd15;
	@%p4 bra 	$L__BB0_8;
	ld.global.u32 	%r217, [%rd6];
	xor.b32  	%r368, %r368, %r217;
	ld.global.u32 	%r218, [%rd6+4];
	xor.b32  	%r367, %r367, %r218;
	ld.global.u32 	%r219, [%rd6+8];
	xor.b32  	%r366, %r366, %r219;
	ld.global.u32 	%r220, [%rd6+12];
	xor.b32  	%r365, %r365, %r220;
	ld.global.u32 	%r221, [%rd6+16];
	xor.b32  	%r364, %r364, %r221;
$L__BB0_8:
	and.b32  	%r223, %r213, 2;
	setp.eq.s32 	%p5, %r223, 0;
	@%p5 bra 	$L__BB0_10;
	ld.global.u32 	%r224, [%rd6+20];
	xor.b32  	%r368, %r368, %r224;
	ld.global.u32 	%r225, [%rd6+24];
	xor.b32  	%r367, %r367, %r225;
	ld.global.u32 	%r226, [%rd6+28];
	xor.b32  	%r366, %r366, %r226;
	ld.global.u32 	%r227, [%rd6+32];
	xor.b32  	%r365, %r365, %r227;
	ld.global.u32 	%r228, [%rd6+36];
	xor.b32  	%r364, %r364, %r228;
$L__BB0_10:
	and.b32  	%r230, %r213, 4;
	setp.eq.s32 	%p6, %r230, 0;
	@%p6 bra 	$L__BB0_12;
	ld.global.u32 	%r231, [%rd6+40];
	xor.b32  	%r368, %r368, %r231;
	ld.global.u32 	%r232, [%rd6+44];
	xor.b32  	%r367, %r367, %r232;
	ld.global.u32 	%r233, [%rd6+48];
	xor.b32  	%r366, %r366, %r233;
	ld.global.u32 	%r234, [%rd6+52];
	xor.b32  	%r365, %r365, %r234;
	ld.global.u32 	%r235, [%rd6+56];
	xor.b32  	%r364, %r364, %r235;
$L__BB0_12:
	and.b32  	%r237, %r213, 8;
	setp.eq.s32 	%p7, %r237, 0;
	@%p7 bra 	$L__BB0_14;
	ld.global.u32 	%r238, [%rd6+60];
	xor.b32  	%r368, %r368, %r238;
	ld.global.u32 	%r239, [%rd6+64];
	xor.b32  	%r367, %r367, %r239;
	ld.global.u32 	%r240, [%rd6+68];
	xor.b32  	%r366, %r366, %r240;
	ld.global.u32 	%r241, [%rd6+72];
	xor.b32  	%r365, %r365, %r241;
	ld.global.u32 	%r242, [%rd6+76];
	xor.b32  	%r364, %r364, %r242;
$L__BB0_14:
	and.b32  	%r244, %r213, 16;
	setp.eq.s32 	%p8, %r244, 0;
	@%p8 bra 	$L__BB0_16;
	ld.global.u32 	%r245, [%rd6+80];
	xor.b32  	%r368, %r368, %r245;
	ld.global.u32 	%r246, [%rd6+84];
	xor.b32  	%r367, %r367, %r246;
	ld.global.u32 	%r247, [%rd6+88];
	xor.b32  	%r366, %r366, %r247;
	ld.global.u32 	%r248, [%rd6+92];
	xor.b32  	%r365, %r365, %r248;
	ld.global.u32 	%r249, [%rd6+96];
	xor.b32  	%r364, %r364, %r249;
$L__BB0_16:
	and.b32  	%r251, %r213, 32;
	setp.eq.s32 	%p9, %r251, 0;
	@%p9 bra 	$L__BB0_18;
	ld.global.u32 	%r252, [%rd6+100];
	xor.b32  	%r368, %r368, %r252;
	ld.global.u32 	%r253, [%rd6+104];
	xor.b32  	%r367, %r367, %r253;
	ld.global.u32 	%r254, [%rd6+108];
	xor.b32  	%r366, %r366, %r254;
	ld.global.u32 	%r255, [%rd6+112];
	xor.b32  	%r365, %r365, %r255;
	ld.global.u32 	%r256, [%rd6+116];
	xor.b32  	%r364, %r364, %r256;
$L__BB0_18:
	and.b32  	%r258, %r213, 64;
	setp.eq.s32 	%p10, %r258, 0;
	@%p10 bra 	$L__BB0_20;
	ld.global.u32 	%r259, [%rd6+120];
	xor.b32  	%r368, %r368, %r259;
	ld.global.u32 	%r260, [%rd6+124];
	xor.b32  	%r367, %r367, %r260;
	ld.global.u32 	%r261, [%rd6+128];
	xor.b32  	%r366, %r366, %r261;
	ld.global.u32 	%r262, [%rd6+132];
	xor.b32  	%r365, %r365, %r262;
	ld.global.u32 	%r263, [%rd6+136];
	xor.b32  	%r364, %r364, %r263;
$L__BB0_20:
	and.b32  	%r265, %r213, 128;
	setp.eq.s32 	%p11, %r265, 0;
	@%p11 bra 	$L__BB0_22;
	ld.global.u32 	%r266, [%rd6+140];
	xor.b32  	%r368, %r368, %r266;
	ld.global.u32 	%r267, [%rd6+144];
	xor.b32  	%r367, %r367, %r267;
	ld.global.u32 	%r268, [%rd6+148];
	xor.b32  	%r366, %r366, %r268;
	ld.global.u32 	%r269, [%rd6+152];
	xor.b32  	%r365, %r365, %r269;
	ld.global.u32 	%r270, [%rd6+156];
	xor.b32  	%r364, %r364, %r270;
$L__BB0_22:
	and.b32  	%r272, %r213, 256;
	setp.eq.s32 	%p12, %r272, 0;
	@%p12 bra 	$L__BB0_24;
	ld.global.u32 	%r273, [%rd6+160];
	xor.b32  	%r368, %r368, %r273;
	ld.global.u32 	%r274, [%rd6+164];
	xor.b32  	%r367, %r367, %r274;
	ld.global.u32 	%r275, [%rd6+168];
	xor.b32  	%r366, %r366, %r275;
	ld.global.u32 	%r276, [%rd6+172];
	xor.b32  	%r365, %r365, %r276;
	ld.global.u32 	%r277, [%rd6+176];
	xor.b32  	%r364, %r364, %r277;
$L__BB0_24:
	and.b32  	%r279, %r213, 512;
	setp.eq.s32 	%p13, %r279, 0;
	@%p13 bra 	$L__BB0_26;
	ld.global.u32 	%r280, [%rd6+180];
	xor.b32  	%r368, %r368, %r280;
	ld.global.u32 	%r281, [%rd6+184];
	xor.b32  	%r367, %r367, %r281;
	ld.global.u32 	%r282, [%rd6+188];
	xor.b32  	%r366, %r366, %r282;
	ld.global.u32 	%r283, [%rd6+192];
	xor.b32  	%r365, %r365, %r283;
	ld.global.u32 	%r284, [%rd6+196];
	xor.b32  	%r364, %r364, %r284;
$L__BB0_26:
	and.b32  	%r286, %r213, 1024;
	setp.eq.s32 	%p14, %r286, 0;
	@%p14 bra 	$L__BB0_28;
	ld.global.u32 	%r287, [%rd6+200];
	xor.b32  	%r368, %r368, %r287;
	ld.global.u32 	%r288, [%rd6+204];
	xor.b32  	%r367, %r367, %r288;
	ld.global.u32 	%r289, [%rd6+208];
	xor.b32  	%r366, %r366, %r289;
	ld.global.u32 	%r290, [%rd6+212];
	xor.b32  	%r365, %r365, %r290;
	ld.global.u32 	%r291, [%rd6+216];
	xor.b32  	%r364, %r364, %r291;
$L__BB0_28:
	and.b32  	%r293, %r213, 2048;
	setp.eq.s32 	%p15, %r293, 0;
	@%p15 bra 	$L__BB0_30;
	ld.global.u32 	%r294, [%rd6+220];
	xor.b32  	%r368, %r368, %r294;
	ld.global.u32 	%r295, [%rd6+224];
	xor.b32  	%r367, %r367, %r295;
	ld.global.u32 	%r296, [%rd6+228];
	xor.b32  	%r366, %r366, %r296;
	ld.global.u32 	%r297, [%rd6+232];
	xor.b32  	%r365, %r365, %r297;
	ld.global.u32 	%r298, [%rd6+236];
	xor.b32  	%r364, %r364, %r298;
$L__BB0_30:
	and.b32  	%r300, %r213, 4096;
	setp.eq.s32 	%p16, %r300, 0;
	@%p16 bra 	$L__BB0_32;
	ld.global.u32 	%r301, [%rd6+240];
	xor.b32  	%r368, %r368, %r301;
	ld.global.u32 	%r302, [%rd6+244];
	xor.b32  	%r367, %r367, %r302;
	ld.global.u32 	%r303, [%rd6+248];
	xor.b32  	%r366, %r366, %r303;
	ld.global.u32 	%r304, [%rd6+252];
	xor.b32  	%r365, %r365, %r304;
	ld.global.u32 	%r305, [%rd6+256];
	xor.b32  	%r364, %r364, %r305;
$L__BB0_32:
	and.b32  	%r307, %r213, 8192;
	setp.eq.s32 	%p17, %r307, 0;
	@%p17 bra 	$L__BB0_34;
	ld.global.u32 	%r308, [%rd6+260];
	xor.b32  	%r368, %r368, %r308;
	ld.global.u32 	%r309, [%rd6+264];
	xor.b32  	%r367, %r367, %r309;
	ld.global.u32 	%r310, [%rd6+268];
	xor.b32  	%r366, %r366, %r310;
	ld.global.u32 	%r311, [%rd6+272];
	xor.b32  	%r365, %r365, %r311;
	ld.global.u32 	%r312, [%rd6+276];
	xor.b32  	%r364, %r364, %r312;
$L__BB0_34:
	and.b32  	%r314, %r213, 16384;
	setp.eq.s32 	%p18, %r314, 0;
	@%p18 bra 	$L__BB0_36;
	ld.global.u32 	%r315, [%rd6+280];
	xor.b32  	%r368, %r368, %r315;
	ld.global.u32 	%r316, [%rd6+284];
	xor.b32  	%r367, %r367, %r316;
	ld.global.u32 	%r317, [%rd6+288];
	xor.b32  	%r366, %r366, %r317;
	ld.global.u32 	%r318, [%rd6+292];
	xor.b32  	%r365, %r365, %r318;
	ld.global.u32 	%r319, [%rd6+296];
	xor.b32  	%r364, %r364, %r319;
$L__BB0_36:
	and.b32  	%r321, %r213, 32768;
	setp.eq.s32 	%p19, %r321, 0;
	@%p19 bra 	$L__BB0_38;
	ld.global.u32 	%r322, [%rd6+300];
	xor.b32  	%r368, %r368, %r322;
	ld.global.u32 	%r323, [%rd6+304];
	xor.b32  	%r367, %r367, %r323;
	ld.global.u32 	%r324, [%rd6+308];
	xor.b32  	%r366, %r366, %r324;
	ld.global.u32 	%r325, [%rd6+312];
	xor.b32  	%r365, %r365, %r325;
	ld.global.u32 	%r326, [%rd6+316];
	xor.b32  	%r364, %r364, %r326;
$L__BB0_38:
	add.s32 	%r363, %r363, 16;
	setp.ne.s32 	%p20, %r363, 32;
	@%p20 bra 	$L__BB0_6;
	mad.lo.s32 	%r327, %r357, -31, %r16;
	add.s32 	%r357, %r327, 1;
	setp.ne.s32 	%p21, %r357, 5;
	@%p21 bra 	$L__BB0_5;
	st.global.u32 	[%rd2+4], %r368;
	st.global.u32 	[%rd2+8], %r367;
	st.global.u32 	[%rd2+12], %r366;
	st.global.u32 	[%rd2+16], %r365;
	st.global.u32 	[%rd2+20], %r364;
	add.s32 	%r351, %r351, 1;
	setp.lt.u32 	%p22, %r351, %r7;
	@%p22 bra 	$L__BB0_4;
$L__BB0_41:
	shr.u64 	%rd7, %rd21, 2;
	add.s32 	%r350, %r350, 1;
	setp.gt.u64 	%p23, %rd21, 3;
	mov.u64 	%rd21, %rd7;
	@%p23 bra 	$L__BB0_2;
$L__BB0_42:
	cvt.u32.u64 	%r328, %rd1;
	add.u64 	%rd16, %SP, 0;
	add.u64 	%rd17, %SPL, 0;
	mov.b32 	%r329, 0;
	st.global.v2.u32 	[%rd2+24], {%r329, %r329};
	st.global.u32 	[%rd2+32], %r329;
	mov.b64 	%rd18, 0;
	st.global.u64 	[%rd2+40], %rd18;
	shr.u32 	%r330, %r368, 2;
	xor.b32  	%r331, %r330, %r368;
	st.global.v2.u32 	[%rd2+8], {%r366, %r365};
	shl.b32 	%r332, %r364, 4;
	shl.b32 	%r333, %r331, 1;
	xor.b32  	%r334, %r333, %r332;
	xor.b32  	%r335, %r334, %r331;
	xor.b32  	%r336, %r335, %r364;
	st.global.v2.u32 	[%rd2+16], {%r364, %r336};
	mov.b32 	%r337, 832457172;
	st.global.v2.u32 	[%rd2], {%r337, %r367};
	add.s32 	%r338, %r336, 832457172;
	cvt.rn.f32.u32 	%f1, %r338;
	fma.rn.f32 	%f2, %f1, 0f2F800000, 0f2F000000;
	mul.f32 	%f3, %f2, 0f447A0000;
	cvt.rzi.s32.f32 	%r339, %f3;
	add.s32 	%r340, %r328, 28;
	and.b32  	%r341, %r340, 31;
	shfl.sync.idx.b32	%r342|%p24, %r339, %r341, 31, -1;
	st.local.v2.u32 	[%rd17], {%r328, %r342};
	st.local.u32 	[%rd17+8], %r339;
	mov.u64 	%rd19, $str;
	cvta.global.u64 	%rd20, %rd19;
	{ // callseq 0, 0
	.param .b64 param0;
	st.param.b64 	[param0], %rd20;
	.param .b64 param1;
	st.param.b64 	[param1], %rd16;
	.param .b32 retval0;
	call.uni (retval0), 
	vprintf, 
	(
	param0, 
	param1
	);
	ld.param.b32 	%r343, [retval0];
	} // callseq 0
	ret;

}


// ===== COMPILED SASS (sm_100) =====

	.target	sm_100

	.elftype	@"ET_EXEC"


//--------------------- .note.nv.tkinfo           --------------------------
	.section	.note.nv.tkinfo,"",@"SHT_NOTE"
	.sectionflags	@"SHF_NOTE_NV_TKINFO"
	.tkinfo
        /*0018*/ 	.word	0x00000002
        /*0030*/ 	.string	""
        /*0030*/ 	.string	"ptxas"
        /*0030*/ 	.string	"Cuda compilation tools, release 13.0, V13.0.88"
        /*0030*/ 	.string	"Build cuda_13.0.r13.0/compiler.36424714_0"
        /*0030*/ 	.string	"-arch sm_100 -m 64 "



//--------------------- .note.nv.cuinfo           --------------------------
	.section	.note.nv.cuinfo,"",@"SHT_NOTE"
	.sectionflags	@"SHF_NOTE_NV_CUINFO"
        /*0018*/ 	.short	0x0002
        /*001a*/ 	.short	0x0064
        /*001c*/ 	.short	0x0082
	.zero		2


//--------------------- .nv.info                  --------------------------
	.section	.nv.info,"",@"SHT_CUDA_INFO"
	.align	4


	//----- nvinfo : EIATTR_REGCOUNT
	.align		4
        /*0000*/ 	.byte	0x04, 0x2f
        /*0002*/ 	.short	(.L_11 - .L_10)
	.align		4
.L_10:
        /*0004*/ 	.word	index@(_Z14__shfl_up_wrapP17curandStateXORWOW)
        /*0008*/ 	.word	0x0000001f


	//----- nvinfo : EIATTR_FRAME_SIZE
	.align		4
.L_11:
        /*000c*/ 	.byte	0x04, 0x11
        /*000e*/ 	.short	(.L_13 - .L_12)
	.align		4
.L_12:
        /*0010*/ 	.word	index@(_Z14__shfl_up_wrapP17curandStateXORWOW)
        /*0014*/ 	.word	0x00000010


	//----- nvinfo : EIATTR_MIN_STACK_SIZE
	.align		4
.L_13:
        /*0018*/ 	.byte	0x04, 0x12
        /*001a*/ 	.short	(.L_15 - .L_14)
	.align		4
.L_14:
        /*001c*/ 	.word	index@(_Z14__shfl_up_wrapP17curandStateXORWOW)
        /*0020*/ 	.word	0x00000010
.L_15:


//--------------------- .nv.compat                --------------------------
	.section	.nv.compat,"",@"SHT_CUDA_COMPAT_INFO"
	.align	4
        /*0000*/ 	.byte	0x02, 0x09, 0x00, 0x00, 0x02, 0x02, 0x01, 0x00, 0x02, 0x05, 0x05, 0x00, 0x03, 0x07, 0x01, 0x01
        /*0010*/ 	.byte	0x02, 0x03, 0x00, 0x00, 0x02, 0x06, 0x01, 0x00, 0x04, 0x0b, 0x08, 0x00, 0x09, 0x00, 0x00, 0x00
        /*0020*/ 	.byte	0x00, 0x00, 0x00, 0x00


//--------------------- .nv.info._Z14__shfl_up_wrapP17curandStateXORWOW --------------------------
	.section	.nv.info._Z14__shfl_up_wrapP17curandStateXORWOW,"",@"SHT_CUDA_INFO"
	.sectionflags	@""
	.align	4


	//----- nvinfo : EIATTR_CUDA_API_VERSION
	.align		4
        /*0000*/ 	.byte	0x04, 0x37
        /*0002*/ 	.short	(.L_17 - .L_16)
.L_16:
        /*0004*/ 	.word	0x00000082


	//----- nvinfo : EIATTR_KPARAM_INFO
	.align		4
.L_17:
        /*0008*/ 	.byte	0x04, 0x17
        /*000a*/ 	.short	(.L_19 - .L_18)
.L_18:
        /*000c*/ 	.word	0x00000000
        /*0010*/ 	.short	0x0000
        /*0012*/ 	.short	0x0000
        /*0014*/ 	.byte	0x00, 0xf5, 0x21, 0x00


	//----- nvinfo : EIATTR_SPARSE_MMA_MASK
	.align		4
.L_19:
        /*0018*/ 	.byte	0x03, 0x50
        /*001a*/ 	.short	0x0000


	//----- nvinfo : EIATTR_MAXREG_COUNT
	.align		4
        /*001c*/ 	.byte	0x03, 0x1b
        /*001e*/ 	.short	0x00ff


	//----- nvinfo : EIATTR_EXTERNS
	.align		4
        /*0020*/ 	.byte	0x04, 0x0f
        /*0022*/ 	.short	(.L_21 - .L_20)


	//   ....[0]....
	.align		4
.L_20:
        /*0024*/ 	.word	index@(vprintf)


	//----- nvinfo : EIATTR_MERCURY_ISA_VERSION
	.align		4
.L_21:
        /*0028*/ 	.byte	0x03, 0x5f
        /*002a*/ 	.short	0x0101


	//----- nvinfo : EIATTR_COOP_GROUP_MASK_REGIDS
	.align		4
        /*002c*/ 	.byte	0x04, 0x29
        /*002e*/ 	.short	(.L_23 - .L_22)


	//   ....[0]....
.L_22:
        /*0030*/ 	.word	0xffffffff


	//----- nvinfo : EIATTR_COOP_GROUP_INSTR_OFFSETS
	.align		4
.L_23:
        /*0034*/ 	.byte	0x04, 0x28
        /*0036*/ 	.short	(.L_25 - .L_24)


	//   ....[0]....
.L_24:
        /*0038*/ 	.word	0x00001160


	//----- nvinfo : EIATTR_VRC_CTA_INIT_COUNT
	.align		4
.L_25:
        /*003c*/ 	.byte	0x02, 0x4a
	.zero		1
	.zero		1


	//----- nvinfo : EIATTR_SYSCALL_OFFSETS
	.align		4
        /*0040*/ 	.byte	0x04, 0x46
        /*0042*/ 	.short	(.L_27 - .L_26)


	//   ....[0]....
.L_26:
        /*0044*/ 	.word	0x000011b0


	//----- nvinfo : EIATTR_EXIT_INSTR_OFFSETS
	.align		4
.L_27:
        /*0048*/ 	.byte	0x04, 0x1c
        /*004a*/ 	.short	(.L_29 - .L_28)


	//   ....[0]....
.L_28:
        /*004c*/ 	.word	0x000011c0


	//----- nvinfo : EIATTR_CRS_STACK_SIZE
	.align		4
.L_29:
        /*0050*/ 	.byte	0x04, 0x1e
        /*0052*/ 	.short	(.L_31 - .L_30)
.L_30:
        /*0054*/ 	.word	0x00000000


	//----- nvinfo : EIATTR_CBANK_PARAM_SIZE
	.align		4
.L_31:
        /*0058*/ 	.byte	0x03, 0x19
        /*005a*/ 	.short	0x0008


	//----- nvinfo : EIATTR_PARAM_CBANK
	.align		4
        /*005c*/ 	.byte	0x04, 0x0a
        /*005e*/ 	.short	(.L_33 - .L_32)
	.align		4
.L_32:
        /*0060*/ 	.word	index@(.nv.constant0._Z14__shfl_up_wrapP17curandStateXORWOW)
        /*0064*/ 	.short	0x0380
        /*0066*/ 	.short	0x0008


	//----- nvinfo : EIATTR_SW_WAR
	.align		4
.L_33:
        /*0068*/ 	.byte	0x04, 0x36
        /*006a*/ 	.short	(.L_35 - .L_34)
.L_34:
        /*006c*/ 	.word	0x00000008
.L_35:


//--------------------- .nv.callgraph             --------------------------
	.section	.nv.callgraph,"",@"SHT_CUDA_CALLGRAPH"
	.align	4
	.sectionentsize	8
	.align		4
        /*0000*/ 	.word	0x00000000
	.align		4
        /*0004*/ 	.word	0xffffffff
	.align		4
        /*0008*/ 	.word	index@(_Z14__shfl_up_wrapP17curandStateXORWOW)
	.align		4
        /*000c*/ 	.word	index@(vprintf)
	.align		4
        /*0010*/ 	.word	0x00000000
	.align		4
        /*0014*/ 	.word	0xfffffffe
	.align		4
        /*0018*/ 	.word	0x00000000
	.align		4
        /*001c*/ 	.word	0xfffffffd
	.align		4
        /*0020*/ 	.word	0x00000000
	.align		4
        /*0024*/ 	.word	0xfffffffc


//--------------------- .nv.constant4             --------------------------
	.section	.nv.constant4,"a",@progbits
	.align	8
	.align		8
.nv.constant4:
        /*0000*/ 	.dword	vprintf
	.align		8
        /*0008*/ 	.dword	precalc_xorwow_matrix
	.align		8
        /*0010*/ 	.dword	precalc_xorwow_offset_matrix
	.align		8
        /*0018*/ 	.dword	mrg32k3aM1
	.align		8
        /*0020*/ 	.dword	mrg32k3aM2
	.align		8
        /*0028*/ 	.dword	mrg32k3aM1SubSeq
	.align		8
        /*0030*/ 	.dword	mrg32k3aM2SubSeq
	.align		8
        /*0038*/ 	.dword	mrg32k3aM1Seq
	.align		8
        /*0040*/ 	.dword	mrg32k3aM2Seq
	.align		8
        /*0048*/ 	.dword	$str


//--------------------- .nv.constant3             --------------------------
	.section	.nv.constant3,"a",@progbits
	.align	8
.nv.constant3:
	.type		__cr_lgamma_table,@object
	.size		__cr_lgamma_table,(.L_8 - __cr_lgamma_table)
__cr_lgamma_table:
        /*0000*/ 	.byte	0x00, 0x00, 0x00, 0x00, 0x00, 0x00, 0x00, 0x00, 0x00, 0x00, 0x00, 0x00, 0x00, 0x00, 0x00, 0x00
        /*0010*/ 	.byte	0xef, 0x39, 0xfa, 0xfe, 0x42, 0x2e, 0xe6, 0x3f, 0x02, 0x20, 0x2a, 0xfa, 0x0b, 0xab, 0xfc, 0x3f
        /*0020*/ 	.byte	0xf9, 0x2c, 0x92, 0x7c, 0xa7, 0x6c, 0x09, 0x40, 0xc9, 0x79, 0x44, 0x3c, 0x64, 0x26, 0x13, 0x40
        /*0030*/ 	.byte	0xca, 0x01, 0xcf, 0x3a, 0x27, 0x51, 0x1a, 0x40, 0x30, 0xcc, 0x2d, 0xf3, 0xe1, 0x0c, 0x21, 0x40
        /*0040*/ 	.byte	0x0d, 0xb7, 0xfc, 0x82, 0x8e, 0x35, 0x25, 0x40
.L_8:


//--------------------- .text._Z14__shfl_up_wrapP17curandStateXORWOW --------------------------
	.section	.text._Z14__shfl_up_wrapP17curandStateXORWOW,"ax",@progbits
	.align	128
        .global         _Z14__shfl_up_wrapP17curandStateXORWOW
        .type           _Z14__shfl_up_wrapP17curandStateXORWOW,@function
        .size           _Z14__shfl_up_wrapP17curandStateXORWOW,(.L_x_10 - _Z14__shfl_up_wrapP17curandStateXORWOW)
        .other          _Z14__shfl_up_wrapP17curandStateXORWOW,@"STO_CUDA_ENTRY STV_DEFAULT"
_Z14__shfl_up_wrapP17curandStateXORWOW:
.text._Z14__shfl_up_wrapP17curandStateXORWOW:
[----:B------:R-:W0:Y:S01]  /*0000*/  LDC R1, c[0x0][0x37c] ;  /* 0x0000df00ff017b82 */ /* 0x000e220000000800 */
[----:B------:R-:W1:Y:S07]  /*0010*/  S2R R0, SR_TID.X ;  /* 0x0000000000007919 */ /* 0x000e6e0000002100 */
[----:B------:R-:W1:Y:S01]  /*0020*/  LDC.64 R2, c[0x0][0x380] ;  /* 0x0000e000ff027b82 */ /* 0x000e620000000a00 */
[----:B------:R-:W2:Y:S01]  /*0030*/  LDCU.64 UR4, c[0x0][0x358] ;  /* 0x00006b00ff0477ac */ /* 0x000ea20008000a00 */
[----:B------:R-:W-:Y:S01]  /*0040*/  IMAD.MOV.U32 R8, RZ, RZ, 0x3198c20f ;  /* 0x3198c20fff087424 */ /* 0x000fe200078e00ff */
[----:B------:R-:W-:Y:S01]  /*0050*/  BSSY.RECONVERGENT B0, `(.L_x_0) ;  /* 0x00000f0000007945 */ /* 0x000fe20003800200 */
[----:B------:R-:W-:Y:S01]  /*0060*/  IMAD.MOV.U32 R9, RZ, RZ, 0x5efdb30c ;  /* 0x5efdb30cff097424 */ /* 0x000fe200078e00ff */
[----:B------:R-:W3:Y:S01]  /*0070*/  LDCU UR6, c[0x0][0x2f8] ;  /* 0x00005f00ff0677ac */ /* 0x000ee20008000800 */
[----:B------:R-:W-:-:S02]  /*0080*/  IMAD.MOV.U32 R12, RZ, RZ, 0x423bb012 ;  /* 0x423bb012ff0c7424 */ /* 0x000fc400078e00ff */
[----:B------:R-:W-:Y:S01]  /*0090*/  IMAD.MOV.U32 R13, RZ, RZ, -0x75bd8fc ;  /* 0xf8a42704ff0d7424 */ /* 0x000fe200078e00ff */
[----:B------:R-:W4:Y:S01]  /*00a0*/  LDCU UR7, c[0x0][0x2fc] ;  /* 0x00005f80ff0777ac */ /* 0x000f220008000800 */
[----:B------:R-:W-:Y:S02]  /*00b0*/  IMAD.MOV.U32 R16, RZ, RZ, -0x23270784 ;  /* 0xdcd8f87cff107424 */ /* 0x000fe400078e00ff */
[----:B------:R-:W-:Y:S02]  /*00c0*/  IMAD.MOV.U32 R17, RZ, RZ, 0x57fa2510 ;  /* 0x57fa2510ff117424 */ /* 0x000fe400078e00ff */
[----:B0-----:R-:W-:Y:S02]  /*00d0*/  VIADD R1, R1, 0xfffffff0 ;  /* 0xfffffff001017836 */ /* 0x001fe40000000000 */
[----:B------:R-:W-:Y:S02]  /*00e0*/  IMAD.MOV.U32 R15, RZ, RZ, 0x5efdb30c ;  /* 0x5efdb30cff0f7424 */ /* 0x000fe400078e00ff */
[----:B------:R-:W-:-:S02]  /*00f0*/  IMAD.MOV.U32 R11, RZ, RZ, -0x75bd8fc ;  /* 0xf8a42704ff0b7424 */ /* 0x000fc400078e00ff */
[----:B------:R-:W-:Y:S02]  /*0100*/  IMAD.MOV.U32 R10, RZ, RZ, 0x423bb012 ;  /* 0x423bb012ff0a7424 */ /* 0x000fe400078e00ff */
[----:B------:R-:W-:Y:S01]  /*0110*/  IMAD.MOV.U32 R5, RZ, RZ, 0x57fa2510 ;  /* 0x57fa2510ff057424 */ /* 0x000fe200078e00ff */
[----:B---3--:R-:W-:Y:S01]  /*0120*/  IADD3 R6, P1, PT, R1, UR6, RZ ;  /* 0x0000000601067c10 */ /* 0x008fe2000ff3e0ff */
[----:B------:R-:W-:-:S04]  /*0130*/  IMAD.MOV.U32 R4, RZ, RZ, -0x23270784 ;  /* 0xdcd8f87cff047424 */ /* 0x000fc800078e00ff */
[----:B----4-:R-:W-:Y:S02]  /*0140*/  IMAD.X R7, RZ, RZ, UR7, P1 ;  /* 0x00000007ff077e24 */ /* 0x010fe400088e06ff */
[C---:B-1----:R-:W-:Y:S01]  /*0150*/  IMAD.WIDE.U32 R2, R0.reuse, 0x30, R2 ;  /* 0x0000003000027825 */ /* 0x042fe200078e0002 */
[----:B------:R-:W-:-:S04]  /*0160*/  ISETP.NE.AND P0, PT, R0, RZ, PT ;  /* 0x000000ff0000720c */ /* 0x000fc80003f05270 */
[----:B--2---:R0:W-:Y:S04]  /*0170*/  STG.E.64 desc[UR4][R2.64], R8 ;  /* 0x0000000802007986 */ /* 0x0041e8000c101b04 */
[----:B------:R0:W-:Y:S04]  /*0180*/  STG.E.64 desc[UR4][R2.64+0x8], R12 ;  /* 0x0000080c02007986 */ /* 0x0001e8000c101b04 */
[----:B------:R0:W-:Y:S01]  /*0190*/  STG.E.64 desc[UR4][R2.64+0x10], R16 ;  /* 0x0000101002007986 */ /* 0x0001e2000c101b04 */
[----:B------:R-:W-:Y:S05]  /*01a0*/  @!P0 BRA `(.L_x_1) ;  /* 0x0000000c00688947 */ /* 0x000fea0003800000 */
[----:B0-----:R-:W-:Y:S01]  /*01b0*/  CS2R R12, SRZ ;  /* 0x00000000000c7805 */ /* 0x001fe2000001ff00 */
[----:B------:R-:W-:Y:S02]  /*01c0*/  IMAD.MOV.U32 R15, RZ, RZ, 0x5efdb30c ;  /* 0x5efdb30cff0f7424 */ /* 0x000fe400078e00ff */
[----:B------:R-:W-:Y:S02]  /*01d0*/  IMAD.MOV.U32 R10, RZ, RZ, 0x423bb012 ;  /* 0x423bb012ff0a7424 */ /* 0x000fe400078e00ff */
[----:B------:R-:W-:Y:S02]  /*01e0*/  IMAD.MOV.U32 R11, RZ, RZ, -0x75bd8fc ;  /* 0xf8a42704ff0b7424 */ /* 0x000fe400078e00ff */
[----:B------:R-:W-:Y:S02]  /*01f0*/  IMAD.MOV.U32 R4, RZ, RZ, -0x23270784 ;  /* 0xdcd8f87cff047424 */ /* 0x000fe400078e00ff */
[----:B------:R-:W-:-:S07]  /*0200*/  IMAD.MOV.U32 R5, RZ, RZ, 0x57fa2510 ;  /* 0x57fa2510ff057424 */ /* 0x000fce00078e00ff */
.L_x_7:
[----:B------:R-:W-:Y:S01]  /*0210*/  LOP3.LUT R2, R0, 0x3, RZ, 0xc0, !PT ;  /* 0x0000000300027812 */ /* 0x000fe200078ec0ff */
[----:B------:R-:W-:Y:S03]  /*0220*/  BSSY.RECONVERGENT B1, `(.L_x_2) ;  /* 0x00000cc000017945 */ /* 0x000fe60003800200 */
[----:B------:R-:W-:-:S04]  /*0230*/  ISETP.NE.U32.AND P0, PT, R2, RZ, PT ;  /* 0x000000ff0200720c */ /* 0x000fc80003f05070 */
[----:B------:R-:W-:-:S13]  /*0240*/  ISETP.NE.AND.EX P0, PT, RZ, RZ, PT, P0 ;  /* 0x000000ffff00720c */ /* 0x000fda0003f05300 */
[----:B0-----:R-:W-:Y:S05]  /*0250*/  @!P0 BRA `(.L_x_3) ;  /* 0x0000000c00208947 */ /* 0x001fea0003800000 */
[----:B------:R-:W0:Y:S01]  /*0260*/  LDC.64 R2, c[0x4][0x8] ;  /* 0x01000200ff027b82 */ /* 0x000e220000000a00 */
[----:B------:R-:W-:Y:S02]  /*0270*/  IMAD.MOV.U32 R14, RZ, RZ, RZ ;  /* 0x000000ffff0e7224 */ /* 0x000fe400078e00ff */
[----:B0-----:R-:W-:-:S07]  /*0280*/  IMAD.WIDE.U32 R2, R12, 0xc80, R2 ;  /* 0x00000c800c027825 */ /* 0x001fce00078e0002 */
.L_x_6:
[----:B0-----:R-:W-:Y:S01]  /*0290*/  IMAD.MOV.U32 R15, RZ, RZ, RZ ;  /* 0x000000ffff0f7224 */ /* 0x001fe200078e00ff */
[----:B------:R-:W-:Y:S01]  /*02a0*/  CS2R R4, SRZ ;  /* 0x0000000000047805 */ /* 0x000fe2000001ff00 */
[----:B------:R-:W-:Y:S01]  /*02b0*/  IMAD.MOV.U32 R16, RZ, RZ, RZ ;  /* 0x000000ffff107224 */ /* 0x000fe200078e00ff */
[----:B------:R-:W-:-:S07]  /*02c0*/  CS2R R10, SRZ ;  /* 0x00000000000a7805 */ /* 0x000fce000001ff00 */
.L_x_5:
[----:B------:R-:W0:Y:S01]  /*02d0*/  S2R R17, SR_TID.X ;  /* 0x0000000000117919 */ /* 0x000e220000002100 */
[----:B------:R-:W0:Y:S02]  /*02e0*/  LDC.64 R8, c[0x0][0x380] ;  /* 0x0000e000ff087b82 */ /* 0x000e240000000a00 */
[----:B0-----:R-:W-:-:S04]  /*02f0*/  IMAD.WIDE.U32 R8, R17, 0x30, R8 ;  /* 0x0000003011087825 */ /* 0x001fc800078e0008 */
[----:B------:R-:W-:-:S05]  /*0300*/  IMAD.WIDE.U32 R8, R16, 0x4, R8 ;  /* 0x0000000410087825 */ /* 0x000fca00078e0008 */
[----:B------:R0:W5:Y:S01]  /*0310*/  LDG.E R17, desc[UR4][R8.64+0x4] ;  /* 0x0000040408117981 */ /* 0x000162000c1e1900 */
[----:B------:R-:W-:-:S07]  /*0320*/  IMAD.MOV.U32 R18, RZ, RZ, RZ ;  /* 0x000000ffff127224 */ /* 0x000fce00078e00ff */
.L_x_4:
[----:B-----5:R-:W-:Y:S01]  /*0330*/  SHF.R.U32.HI R23, RZ, R18, R17 ;  /* 0x00000012ff177219 */ /* 0x020fe20000011611 */
[----:B0-----:R-:W-:-:S03]  /*0340*/  IMAD.SHL.U32 R9, R16, 0x20, RZ ;  /* 0x0000002010097824 */ /* 0x001fc600078e00ff */
[----:B------:R-:W-:Y:S01]  /*0350*/  LOP3.LUT R19, R23, 0x1, RZ, 0xc0, !PT ;  /* 0x0000000117137812 */ /* 0x000fe200078ec0ff */
[----:B------:R-:W-:-:S03]  /*0360*/  IMAD.IADD R8, R9, 0x1, R18 ;  /* 0x0000000109087824 */ /* 0x000fc600078e0212 */
[----:B------:R-:W-:Y:S01]  /*0370*/  ISETP.NE.U32.AND P0, PT, R19, 0x1, PT ;  /* 0x000000011300780c */ /* 0x000fe20003f05070 */
[----:B------:R-:W-:-:S03]  /*0380*/  IMAD R9, R8, 0x5, RZ ;  /* 0x0000000508097824 */ /* 0x000fc600078e02ff */
[----:B------:R-:W-:Y:S01]  /*0390*/  R2P PR, R23, 0x7e ;  /* 0x0000007e17007804 */ /* 0x000fe20000000000 */
[----:B------:R-:W-:-:S08]  /*03a0*/  IMAD.WIDE.U32 R8, R9, 0x4, R2 ;  /* 0x0000000409087825 */ /* 0x000fd000078e0002 */
[----:B------:R-:W2:Y:S04]  /*03b0*/  @!P0 LDG.E R20, desc[UR4][R8.64] ;  /* 0x0000000408148981 */ /* 0x000ea8000c1e1900 */
[----:B------:R-:W3:Y:S04]  /*03c0*/  @!P0 LDG.E R22, desc[UR4][R8.64+0x10] ;  /* 0x0000100408168981 */ /* 0x000ee8000c1e1900 */
[----:B------:R-:W4:Y:S04]  /*03d0*/  @P1 LDG.E R24, desc[UR4][R8.64+0x14] ;  /* 0x0000140408181981 */ /* 0x000f28000c1e1900 */
[----:B------:R-:W4:Y:S04]  /*03e0*/  @P2 LDG.E R26, desc[UR4][R8.64+0x28] ;  /* 0x00002804081a2981 */ /* 0x000f28000c1e1900 */
[----:B------:R-:W4:Y:S04]  /*03f0*/  @!P0 LDG.E R19, desc[UR4][R8.64+0x4] ;  /* 0x0000040408138981 */ /* 0x000f28000c1e1900 */
[----:B------:R-:W4:Y:S04]  /*0400*/  @!P0 LDG.E R21, desc[UR4][R8.64+0xc] ;  /* 0x00000c0408158981 */ /* 0x000f28000c1e1900 */
[----:B------:R-:W4:Y:S04]  /*0410*/  @P1 LDG.E R25, desc[UR4][R8.64+0x18] ;  /* 0x0000180408191981 */ /* 0x000f28000c1e1900 */
[----:B------:R-:W4:Y:S04]  /*0420*/  @P3 LDG.E R28, desc[UR4][R8.64+0x3c] ;  /* 0x00003c04081c3981 */ /* 0x000f28000c1e1900 */
[----:B------:R-:W4:Y:S01]  /*0430*/  @P6 LDG.E R27, desc[UR4][R8.64+0x7c] ;  /* 0x00007c04081b6981 */ /* 0x000f22000c1e1900 */
[----:B--2---:R-:W-:-:S03]  /*0440*/  @!P0 LOP3.LUT R15, R15, R20, RZ, 0x3c, !PT ;  /* 0x000000140f0f8212 */ /* 0x004fc600078e3cff */
[----:B------:R-:W2:Y:S01]  /*0450*/  @!P0 LDG.E R20, desc[UR4][R8.64+0x8] ;  /* 0x0000080408148981 */ /* 0x000ea2000c1e1900 */
[----:B---3--:R-:W-:-:S03]  /*0460*/  @!P0 LOP3.LUT R5, R5, R22, RZ, 0x3c, !PT ;  /* 0x0000001605058212 */ /* 0x008fc600078e3cff */
[----:B------:R-:W3:Y:S01]  /*0470*/  @P1 LDG.E R22, desc[UR4][R8.64+0x24] ;  /* 0x0000240408161981 */ /* 0x000ee2000c1e1900 */
[----:B----4-:R-:W-:-:S03]  /*0480*/  @P1 LOP3.LUT R15, R15, R24, RZ, 0x3c, !PT ;  /* 0x000000180f0f1212 */ /* 0x010fc600078e3cff */
[----:B------:R-:W4:Y:S01]  /*0490*/  @P2 LDG.E R24, desc[UR4][R8.64+0x38] ;  /* 0x0000380408182981 */ /* 0x000f22000c1e1900 */
[----:B------:R-:W-:-:S03]  /*04a0*/  @P2 LOP3.LUT R15, R15, R26, RZ, 0x3c, !PT ;  /* 0x0000001a0f0f2212 */ /* 0x000fc600078e3cff */
[----:B------:R-:W4:Y:S01]  /*04b0*/  @P4 LDG.E R26, desc[UR4][R8.64+0x50] ;  /* 0x00005004081a4981 */ /* 0x000f22000c1e1900 */
[----:B------:R-:W-:-:S03]  /*04c0*/  @!P0 LOP3.LUT R10, R10, R19, RZ, 0x3c, !PT ;  /* 0x000000130a0a8212 */ /* 0x000fc600078e3cff */
[----:B------:R-:W4:Y:S01]  /*04d0*/  @P1 LDG.E R19, desc[UR4][R8.64+0x20] ;  /* 0x0000200408131981 */ /* 0x000f22000c1e1900 */
[----:B------:R-:W-:-:S03]  /*04e0*/  @!P0 LOP3.LUT R4, R4, R21, RZ, 0x3c, !PT ;  /* 0x0000001504048212 */ /* 0x000fc600078e3cff */
[----:B------:R-:W4:Y:S01]  /*04f0*/  @P2 LDG.E R21, desc[UR4][R8.64+0x2c] ;  /* 0x00002c0408152981 */ /* 0x000f22000c1e1900 */
[----:B------:R-:W-:-:S03]  /*0500*/  @P1 LOP3.LUT R10, R10, R25, RZ, 0x3c, !PT ;  /* 0x000000190a0a1212 */ /* 0x000fc600078e3cff */
[----:B------:R-:W4:Y:S01]  /*0510*/  @P2 LDG.E R25, desc[UR4][R8.64+0x34] ;  /* 0x0000340408192981 */ /* 0x000f22000c1e1900 */
[----:B--2---:R-:W-:-:S03]  /*0520*/  @!P0 LOP3.LUT R11, R11, R20, RZ, 0x3c, !PT ;  /* 0x000000140b0b8212 */ /* 0x004fc600078e3cff */
[----:B------:R-:W2:Y:S01]  /*0530*/  @P1 LDG.E R20, desc[UR4][R8.64+0x1c] ;  /* 0x00001c0408141981 */ /* 0x000ea2000c1e1900 */
[----:B---3--:R-:W-:-:S03]  /*0540*/  @P1 LOP3.LUT R5, R5, R22, RZ, 0x3c, !PT ;  /* 0x0000001605051212 */ /* 0x008fc600078e3cff */
[----:B------:R-:W3:Y:S01]  /*0550*/  @P2 LDG.E R22, desc[UR4][R8.64+0x30] ;  /* 0x0000300408162981 */ /* 0x000ee2000c1e1900 */
[----:B----4-:R-:W-:-:S03]  /*0560*/  @P2 LOP3.LUT R5, R5, R24, RZ, 0x3c, !PT ;  /* 0x0000001805052212 */ /* 0x010fc600078e3cff */
[----:B------:R-:W4:Y:S01]  /*0570*/  @P3 LDG.E R24, desc[UR4][R8.64+0x4c] ;  /* 0x00004c0408183981 */ /* 0x000f22000c1e1900 */
[----:B------:R-:W-:-:S04]  /*0580*/  @P3 LOP3.LUT R15, R15, R28, RZ, 0x3c, !PT ;  /* 0x0000001c0f0f3212 */ /* 0x000fc800078e3cff */
[----:B------:R-:W-:Y:S02]  /*0590*/  @P4 LOP3.LUT R15, R15, R26, RZ, 0x3c, !PT ;  /* 0x0000001a0f0f4212 */ /* 0x000fe400078e3cff */
[----:B------:R-:W-:Y:S01]  /*05a0*/  @P1 LOP3.LUT R4, R4, R19, RZ, 0x3c, !PT ;  /* 0x0000001304041212 */ /* 0x000fe200078e3cff */
[----:B------:R-:W4:Y:S04]  /*05b0*/  @P5 LDG.E R26, desc[UR4][R8.64+0x64] ;  /* 0x00006404081a5981 */ /* 0x000f28000c1e1900 */
[----:B------:R-:W4:Y:S01]  /*05c0*/  @P3 LDG.E R19, desc[UR4][R8.64+0x40] ;  /* 0x0000400408133981 */ /* 0x000f22000c1e1900 */
[----:B------:R-:W-:Y:S02]  /*05d0*/  @P2 LOP3.LUT R10, R10, R21, RZ, 0x3c, !PT ;  /* 0x000000150a0a2212 */ /* 0x000fe400078e3cff */
[----:B------:R-:W-:Y:S01]  /*05e0*/  @P2 LOP3.LUT R4, R4, R25, RZ, 0x3c, !PT ;  /* 0x0000001904042212 */ /* 0x000fe200078e3cff */
[----:B------:R-:W4:Y:S04]  /*05f0*/  @P3 LDG.E R21, desc[UR4][R8.64+0x48] ;  /* 0x0000480408153981 */ /* 0x000f28000c1e1900 */
[----:B------:R-:W4:Y:S01]  /*0600*/  @P4 LDG.E R25, desc[UR4][R8.64+0x54] ;  /* 0x0000540408194981 */ /* 0x000f22000c1e1900 */
[----:B--2---:R-:W-:-:S03]  /*0610*/  @P1 LOP3.LUT R11, R11, R20, RZ, 0x3c, !PT ;  /* 0x000000140b0b1212 */ /* 0x004fc600078e3cff */
[----:B------:R-:W2:Y:S01]  /*0620*/  @P3 LDG.E R20, desc[UR4][R8.64+0x44] ;  /* 0x0000440408143981 */ /* 0x000ea2000c1e1900 */
[----:B---3--:R-:W-:-:S03]  /*0630*/  @P2 LOP3.LUT R11, R11, R22, RZ, 0x3c, !PT ;  /* 0x000000160b0b2212 */ /* 0x008fc600078e3cff */
[----:B------:R-:W3:Y:S01]  /*0640*/  @P4 LDG.E R22, desc[UR4][R8.64+0x58] ;  /* 0x0000580408164981 */ /* 0x000ee2000c1e1900 */
[----:B----4-:R-:W-:-:S03]  /*0650*/  @P3 LOP3.LUT R5, R5, R24, RZ, 0x3c, !PT ;  /* 0x0000001805053212 */ /* 0x010fc600078e3cff */
[----:B------:R-:W4:Y:S01]  /*0660*/  @P4 LDG.E R24, desc[UR4][R8.64+0x60] ;  /* 0x0000600408184981 */ /* 0x000f22000c1e1900 */
[----:B------:R-:W-:Y:S02]  /*0670*/  LOP3.LUT P0, RZ, R23, 0x80, RZ, 0xc0, !PT ;  /* 0x0000008017ff7812 */ /* 0x000fe4000780c0ff */
[----:B------:R-:W-:Y:S02]  /*0680*/  @P5 LOP3.LUT R15, R15, R26, RZ, 0x3c, !PT ;  /* 0x0000001a0f0f5212 */ /* 0x000fe400078e3cff */
[----:B------:R-:W4:Y:S01]  /*0690*/  @P6 LDG.E R26, desc[UR4][R8.64+0x78] ;  /* 0x00007804081a6981 */ /* 0x000f22000c1e1900 */
[----:B------:R-:W-:-:S03]  /*06a0*/  @P3 LOP3.LUT R10, R10, R19, RZ, 0x3c, !PT ;  /* 0x000000130a0a3212 */ /* 0x000fc600078e3cff */
[----:B------:R-:W4:Y:S01]  /*06b0*/  @P4 LDG.E R19, desc[UR4][R8.64+0x5c] ;  /* 0x00005c0408134981 */ /* 0x000f22000c1e1900 */
[----:B------:R-:W-:-:S03]  /*06c0*/  @P3 LOP3.LUT R4, R4, R21, RZ, 0x3c, !PT ;  /* 0x0000001504043212 */ /* 0x000fc600078e3cff */
[----:B------:R-:W4:Y:S01]  /*06d0*/  @P5 LDG.E R21, desc[UR4][R8.64+0x68] ;  /* 0x0000680408155981 */ /* 0x000f22000c1e1900 */
[----:B------:R-:W-:-:S03]  /*06e0*/  @P4 LOP3.LUT R10, R10, R25, RZ, 0x3c, !PT ;  /* 0x000000190a0a4212 */ /* 0x000fc600078e3cff */
[----:B------:R-:W4:Y:S01]  /*06f0*/  @P5 LDG.E R25, desc[UR4][R8.64+0x70] ;  /* 0x0000700408195981 */ /* 0x000f22000c1e1900 */
[----:B--2---:R-:W-:-:S03]  /*0700*/  @P3 LOP3.LUT R11, R11, R20, RZ, 0x3c, !PT ;  /* 0x000000140b0b3212 */ /* 0x004fc600078e3cff */
[----:B------:R-:W2:Y:S01]  /*0710*/  @P5 LDG.E R20, desc[UR4][R8.64+0x6c] ;  /* 0x00006c0408145981 */ /* 0x000ea2000c1e1900 */
[----:B---3--:R-:W-:-:S03]  /*0720*/  @P4 LOP3.LUT R11, R11, R22, RZ, 0x3c, !PT ;  /* 0x000000160b0b4212 */ /* 0x008fc600078e3cff */
[----:B------:R-:W3:Y:S01]  /*0730*/  @P5 LDG.E R22, desc[UR4][R8.64+0x74] ;  /* 0x0000740408165981 */ /* 0x000ee2000c1e1900 */
[----:B----4-:R-:W-:-:S03]  /*0740*/  @P4 LOP3.LUT R5, R5, R24, RZ, 0x3c, !PT ;  /* 0x0000001805054212 */ /* 0x010fc600078e3cff */
[----:B------:R-:W4:Y:S01]  /*0750*/  @P0 LDG.E R24, desc[UR4][R8.64+0x8c] ;  /* 0x00008c0408180981 */ /* 0x000f22000c1e1900 */
[----:B------:R-:W-:-:S03]  /*0760*/  @P6 LOP3.LUT R15, R15, R26, RZ, 0x3c, !PT ;  /* 0x0000001a0f0f6212 */ /* 0x000fc600078e3cff */
        /* <DEDUP_REMOVED lines=13> */
[----:B------:R-:W-:Y:S02]  /*0840*/  @P6 LOP3.LUT R10, R10, R27, RZ, 0x3c, !PT ;  /* 0x0000001b0a0a6212 */ /* 0x000fe400078e3cff */
[----:B------:R-:W-:Y:S02]  /*0850*/  @P6 LOP3.LUT R4, R4, R19, RZ, 0x3c, !PT ;  /* 0x0000001304046212 */ /* 0x000fe400078e3cff */
[----:B------:R-:W-:Y:S02]  /*0860*/  @P0 LOP3.LUT R10, R10, R21, RZ, 0x3c, !PT ;  /* 0x000000150a0a0212 */ /* 0x000fe400078e3cff */
[----:B------:R-:W-:Y:S02]  /*0870*/  @P0 LOP3.LUT R4, R4, R25, RZ, 0x3c, !PT ;  /* 0x0000001904040212 */ /* 0x000fe400078e3cff */
[----:B--2---:R-:W-:Y:S02]  /*0880*/  @P6 LOP3.LUT R11, R11, R20, RZ, 0x3c, !PT ;  /* 0x000000140b0b6212 */ /* 0x004fe400078e3cff */
[----:B---3--:R-:W-:-:S02]  /*0890*/  @P6 LOP3.LUT R5, R5, R22, RZ, 0x3c, !PT ;  /* 0x0000001605056212 */ /* 0x008fc400078e3cff */
[----:B----4-:R-:W-:Y:S02]  /*08a0*/  @P0 LOP3.LUT R11, R11, R24, RZ, 0x3c, !PT ;  /* 0x000000180b0b0212 */ /* 0x010fe400078e3cff */
[----:B------:R-:W-:Y:S02]  /*08b0*/  @P0 LOP3.LUT R5, R5, R26, RZ, 0x3c, !PT ;  /* 0x0000001a05050212 */ /* 0x000fe400078e3cff */
[----:B------:R-:W-:-:S13]  /*08c0*/  R2P PR, R23.B1, 0x7f ;  /* 0x0000007f17007804 */ /* 0x000fda0000001000 */
[----:B------:R-:W2:Y:S04]  /*08d0*/  @P0 LDG.E R20, desc[UR4][R8.64+0xa0] ;  /* 0x0000a00408140981 */ /* 0x000ea8000c1e1900 */
[----:B------:R-:W3:Y:S04]  /*08e0*/  @P1 LDG.E R24, desc[UR4][R8.64+0xb4] ;  /* 0x0000b40408181981 */ /* 0x000ee8000c1e1900 */
[----:B------:R-:W4:Y:S04]  /*08f0*/  @P2 LDG.E R26, desc[UR4][R8.64+0xc8] ;  /* 0x0000c804081a2981 */ /* 0x000f28000c1e1900 */
[----:B------:R-:W4:Y:S04]  /*0900*/  @P3 LDG.E R28, desc[UR4][R8.64+0xdc] ;  /* 0x0000dc04081c3981 */ /* 0x000f28000c1e1900 */
[----:B------:R-:W4:Y:S04]  /*0910*/  @P0 LDG.E R21, desc[UR4][R8.64+0xa4] ;  /* 0x0000a40408150981 */ /* 0x000f28000c1e1900 */
[----:B------:R-:W4:Y:S04]  /*0920*/  @P0 LDG.E R22, desc[UR4][R8.64+0xa8] ;  /* 0x0000a80408160981 */ /* 0x000f28000c1e1900 */
        /* <DEDUP_REMOVED lines=22> */
[----:B------:R-:W-:Y:S02]  /*0a90*/  LOP3.LUT P0, RZ, R23, 0x8000, RZ, 0xc0, !PT ;  /* 0x0000800017ff7812 */ /* 0x000fe4000780c0ff */
[----:B----4-:R-:W-:Y:S01]  /*0aa0*/  @P5 LOP3.LUT R15, R15, R26, RZ, 0x3c, !PT ;  /* 0x0000001a0f0f5212 */ /* 0x010fe200078e3cff */
[----:B------:R-:W4:Y:S04]  /*0ab0*/  @P3 LDG.E R23, desc[UR4][R8.64+0xe0] ;  /* 0x0000e00408173981 */ /* 0x000f28000c1e1900 */
[----:B------:R-:W2:Y:S01]  /*0ac0*/  @P3 LDG.E R26, desc[UR4][R8.64+0xe4] ;  /* 0x0000e404081a3981 */ /* 0x000ea2000c1e1900 */
[----:B------:R-:W-:-:S03]  /*0ad0*/  @P1 LOP3.LUT R10, R10, R21, RZ, 0x3c, !PT ;  /* 0x000000150a0a1212 */ /* 0x000fc600078e3cff */
        /* <DEDUP_REMOVED lines=9> */
[----:B---3--:R-:W-:-:S03]  /*0b70*/  @P2 LOP3.LUT R5, R5, R24, RZ, 0x3c, !PT ;  /* 0x0000001805052212 */ /* 0x008fc600078e3cff */
[----:B------:R-:W3:Y:S01]  /*0b80*/  @P4 LDG.E R24, desc[UR4][R8.64+0x100] ;  /* 0x0001000408184981 */ /* 0x000ee2000c1e1900 */
[----:B----4-:R-:W-:-:S03]  /*0b90*/  @P3 LOP3.LUT R10, R10, R23, RZ, 0x3c, !PT ;  /* 0x000000170a0a3212 */ /* 0x010fc600078e3cff */
[----:B------:R-:W4:Y:S01]  /*0ba0*/  @P5 LDG.E R23, desc[UR4][R8.64+0x108] ;  /* 0x0001080408175981 */ /* 0x000f22000c1e1900 */
[----:B--2---:R-:W-:-:S03]  /*0bb0*/  @P2 LOP3.LUT R4, R4, R21, RZ, 0x3c, !PT ;  /* 0x0000001504042212 */ /* 0x004fc600078e3cff */
[----:B------:R-:W2:Y:S01]  /*0bc0*/  @P4 LDG.E R21, desc[UR4][R8.64+0xfc] ;  /* 0x0000fc0408154981 */ /* 0x000ea2000c1e1900 */
[----:B------:R-:W-:-:S03]  /*0bd0*/  @P2 LOP3.LUT R11, R11, R22, RZ, 0x3c, !PT ;  /* 0x000000160b0b2212 */ /* 0x000fc600078e3cff */
[----:B------:R-:W2:Y:S01]  /*0be0*/  @P4 LDG.E R22, desc[UR4][R8.64+0xf8] ;  /* 0x0000f80408164981 */ /* 0x000ea2000c1e1900 */
[----:B------:R-:W-:Y:S02]  /*0bf0*/  @P3 LOP3.LUT R11, R11, R26, RZ, 0x3c, !PT ;  /* 0x0000001a0b0b3212 */ /* 0x000fe400078e3cff */
[----:B------:R-:W-:Y:S01]  /*0c00*/  @P3 LOP3.LUT R4, R4, R25, RZ, 0x3c, !PT ;  /* 0x0000001904043212 */ /* 0x000fe200078e3cff */
[----:B------:R-:W2:Y:S04]  /*0c10*/  @P5 LDG.E R26, desc[UR4][R8.64+0x10c] ;  /* 0x00010c04081a5981 */ /* 0x000ea8000c1e1900 */
        /* <DEDUP_REMOVED lines=15> */
[----:B------:R-:W-:-:S03]  /*0d10*/  @P5 LOP3.LUT R11, R11, R26, RZ, 0x3c, !PT ;  /* 0x0000001a0b0b5212 */ /* 0x000fc600078e3cff */
[----:B------:R-:W2:Y:S01]  /*0d20*/  @P0 LDG.E R26, desc[UR4][R8.64+0x134] ;  /* 0x00013404081a0981 */ /* 0x000ea2000c1e1900 */
[----:B------:R-:W-:-:S03]  /*0d30*/  @P5 LOP3.LUT R4, R4, R25, RZ, 0x3c, !PT ;  /* 0x0000001904045212 */ /* 0x000fc600078e3cff */
[----:B------:R-:W2:Y:S01]  /*0d40*/  @P0 LDG.E R25, desc[UR4][R8.64+0x138] ;  /* 0x0001380408190981 */ /* 0x000ea2000c1e1900 */
[----:B------:R-:W-:-:S05]  /*0d50*/  VIADD R18, R18, 0x10 ;  /* 0x0000001012127836 */ /* 0x000fca0000000000 */
[----:B------:R-:W-:Y:S02]  /*0d60*/  ISETP.NE.AND P1, PT, R18, 0x20, PT ;  /* 0x000000201200780c */ /* 0x000fe40003f25270 */
[----:B------:R-:W-:Y:S02]  /*0d70*/  @P5 LOP3.LUT R5, R5, R20, RZ, 0x3c, !PT ;  /* 0x0000001405055212 */ /* 0x000fe400078e3cff */
[----:B------:R-:W-:Y:S02]  /*0d80*/  @P6 LOP3.LUT R10, R10, R19, RZ, 0x3c, !PT ;  /* 0x000000130a0a6212 */ /* 0x000fe400078e3cff */
[----:B---3--:R-:W-:Y:S02]  /*0d90*/  @P6 LOP3.LUT R5, R5, R24, RZ, 0x3c, !PT ;  /* 0x0000001805056212 */ /* 0x008fe400078e3cff */
[----:B----4-:R-:W-:Y:S02]  /*0da0*/  @P0 LOP3.LUT R10, R10, R23, RZ, 0x3c, !PT ;  /* 0x000000170a0a0212 */ /* 0x010fe400078e3cff */
[----:B------:R-:W-:-:S02]  /*0db0*/  @P0 LOP3.LUT R5, R5, R28, RZ, 0x3c, !PT ;  /* 0x0000001c05050212 */ /* 0x000fc400078e3cff */
[----:B--2---:R-:W-:Y:S02]  /*0dc0*/  @P6 LOP3.LUT R4, R4, R21, RZ, 0x3c, !PT ;  /* 0x0000001504046212 */ /* 0x004fe400078e3cff */
[----:B------:R-:W-:-:S04]  /*0dd0*/  @P6 LOP3.LUT R11, R11, R22, RZ, 0x3c, !PT ;  /* 0x000000160b0b6212 */ /* 0x000fc800078e3cff */
[----:B------:R-:W-:Y:S02]  /*0de0*/  @P0 LOP3.LUT R11, R11, R26, RZ, 0x3c, !PT ;  /* 0x0000001a0b0b0212 */ /* 0x000fe400078e3cff */
[----:B------:R-:W-:Y:S01]  /*0df0*/  @P0 LOP3.LUT R4, R4, R25, RZ, 0x3c, !PT ;  /* 0x0000001904040212 */ /* 0x000fe200078e3cff */
[----:B------:R-:W-:Y:S06]  /*0e00*/  @P1 BRA `(.L_x_4) ;  /* 0xfffffff400481947 */ /* 0x000fec000383ffff */
[----:B------:R-:W-:-:S05]  /*0e10*/  VIADD R16, R16, 0x1 ;  /* 0x0000000110107836 */ /* 0x000fca0000000000 */
[----:B------:R-:W-:-:S13]  /*0e20*/  ISETP.NE.AND P0, PT, R16, 0x5, PT ;  /* 0x000000051000780c */ /* 0x000fda0003f05270 */
[----:B------:R-:W-:Y:S05]  /*0e30*/  @P0 BRA `(.L_x_5) ;  /* 0xfffffff400240947 */ /* 0x000fea000383ffff */
[----:B------:R-:W0:Y:S01]  /*0e40*/  S2R R17, SR_TID.X ;  /* 0x0000000000117919 */ /* 0x000e220000002100 */
[----:B------:R-:W0:Y:S01]  /*0e50*/  LDC.64 R8, c[0x0][0x380] ;  /* 0x0000e000ff087b82 */ /* 0x000e220000000a00 */
[----:B------:R-:W-:Y:S02]  /*0e60*/  VIADD R14, R14, 0x1 ;  /* 0x000000010e0e7836 */ /* 0x000fe40000000000 */
[----:B0-----:R-:W-:Y:S01]  /*0e70*/  IMAD.WIDE.U32 R8, R17, 0x30, R8 ;  /* 0x0000003011087825 */ /* 0x001fe200078e0008 */
[----:B------:R-:W-:-:S04]  /*0e80*/  LOP3.LUT R17, R0, 0x3, RZ, 0xc0, !PT ;  /* 0x0000000300117812 */ /* 0x000fc800078ec0ff */
[----:B------:R0:W-:Y:S01]  /*0e90*/  STG.E desc[UR4][R8.64+0x4], R15 ;  /* 0x0000040f08007986 */ /* 0x0001e2000c101904 */
[----:B------:R-:W-:-:S03]  /*0ea0*/  ISETP.GE.U32.AND P0, PT, R14, R17, PT ;  /* 0x000000110e00720c */ /* 0x000fc60003f06070 */
[----:B------:R0:W-:Y:S04]  /*0eb0*/  STG.E.64 desc[UR4][R8.64+0x8], R10 ;  /* 0x0000080a08007986 */ /* 0x0001e8000c101b04 */
[----:B------:R0:W-:Y:S06]  /*0ec0*/  STG.E.64 desc[UR4][R8.64+0x10], R4 ;  /* 0x0000100408007986 */ /* 0x0001ec000c101b04 */
[----:B------:R-:W-:Y:S05]  /*0ed0*/  @!P0 BRA `(.L_x_6) ;  /* 0xfffffff000ec8947 */ /* 0x000fea000383ffff */
.L_x_3:
[----:B------:R-:W-:Y:S05]  /*0ee0*/  BSYNC.RECONVERGENT B1 ;  /* 0x0000000000017941 */ /* 0x000fea0003800200 */
.L_x_2:
[----:B------:R-:W-:Y:S01]  /*0ef0*/  ISETP.GT.U32.AND P0, PT, R0, 0x3, PT ;  /* 0x000000030000780c */ /* 0x000fe20003f04070 */
[----:B------:R-:W-:Y:S01]  /*0f00*/  VIADD R12, R12, 0x1 ;  /* 0x000000010c0c7836 */ /* 0x000fe20000000000 */
[--C-:B------:R-:W-:Y:S02]  /*0f10*/  SHF.R.U64 R0, R0, 0x2, R13.reuse ;  /* 0x0000000200007819 */ /* 0x100fe4000000120d */
[----:B------:R-:W-:Y:S02]  /*0f20*/  ISETP.GT.U32.AND.EX P0, PT, R13, RZ, PT, P0 ;  /* 0x000000ff0d00720c */ /* 0x000fe40003f04100 */
[----:B------:R-:W-:-:S11]  /*0f30*/  SHF.R.U32.HI R13, RZ, 0x2, R13 ;  /* 0x00000002ff0d7819 */ /* 0x000fd6000001160d */
[----:B------:R-:W-:Y:S05]  /*0f40*/  @P0 BRA `(.L_x_7) ;  /* 0xfffffff000b00947 */ /* 0x000fea000383ffff */
.L_x_1:
[----:B------:R-:W-:Y:S05]  /*0f50*/  BSYNC.RECONVERGENT B0 ;  /* 0x0000000000007941 */ /* 0x000fea0003800200 */
.L_x_0:
[----:B------:R-:W-:Y:S01]  /*0f60*/  SHF.R.U32.HI R0, RZ, 0x2, R15 ;  /* 0x00000002ff007819 */ /* 0x000fe2000001160f */
[----:B0-----:R-:W-:Y:S01]  /*0f70*/  IMAD.SHL.U32 R3, R5, 0x10, RZ ;  /* 0x0000001005037824 */ /* 0x001fe200078e00ff */
[----:B------:R-:W0:Y:S01]  /*0f80*/  S2R R2, SR_TID.X ;  /* 0x0000000000027919 */ /* 0x000e220000002100 */
[----:B------:R-:W-:Y:S01]  /*0f90*/  IMAD.MOV.U32 R13, RZ, RZ, R10 ;  /* 0x000000ffff0d7224 */ /* 0x000fe200078e000a */
[----:B------:R-:W-:Y:S01]  /*0fa0*/  LOP3.LUT R0, R0, R15, RZ, 0x3c, !PT ;  /* 0x0000000f00007212 */ /* 0x000fe200078e3cff */
[----:B------:R-:W-:Y:S01]  /*0fb0*/  IMAD.MOV.U32 R16, RZ, RZ, R11 ;  /* 0x000000ffff107224 */ /* 0x000fe200078e000b */
[----:B------:R-:W1:Y:S01]  /*0fc0*/  LDC.64 R14, c[0x0][0x380] ;  /* 0x0000e000ff0e7b82 */ /* 0x000e620000000a00 */
[----:B------:R-:W-:Y:S01]  /*0fd0*/  MOV R10, 0x0 ;  /* 0x00000000000a7802 */ /* 0x000fe20000000f00 */
[----:B------:R-:W-:Y:S01]  /*0fe0*/  IMAD.MOV.U32 R17, RZ, RZ, R4 ;  /* 0x000000ffff117224 */ /* 0x000fe200078e0004 */
[----:B------:R-:W2:Y:S01]  /*0ff0*/  LDCU.64 UR6, c[0x4][0x48] ;  /* 0x01000900ff0677ac */ /* 0x000ea20008000a00 */
[----:B------:R-:W-:-:S02]  /*1000*/  IMAD.SHL.U32 R8, R0, 0x2, RZ ;  /* 0x0000000200087824 */ /* 0x000fc400078e00ff */
[----:B------:R-:W-:Y:S02]  /*1010*/  IMAD.MOV.U32 R12, RZ, RZ, 0x319e49d4 ;  /* 0x319e49d4ff0c7424 */ /* 0x000fe400078e00ff */
[----:B------:R-:W3:Y:S01]  /*1020*/  LDC.64 R10, c[0x4][R10] ;  /* 0x010000000a0a7b82 */ /* 0x000ee20000000a00 */
[----:B------:R-:W-:Y:S01]  /*1030*/  LOP3.LUT R8, R0, R8, R3, 0x96, !PT ;  /* 0x0000000800087212 */ /* 0x000fe200078e9603 */
[----:B------:R-:W-:-:S03]  /*1040*/  IMAD.MOV.U32 R3, RZ, RZ, 0x2f800000 ;  /* 0x2f800000ff037424 */ /* 0x000fc600078e00ff */
[----:B------:R-:W-:Y:S01]  /*1050*/  LOP3.LUT R9, R8, R5, RZ, 0x3c, !PT ;  /* 0x0000000508097212 */ /* 0x000fe200078e3cff */
[----:B------:R-:W-:-:S04]  /*1060*/  IMAD.MOV.U32 R8, RZ, RZ, R5 ;  /* 0x000000ffff087224 */ /* 0x000fc800078e0005 */
[----:B------:R-:W-:Y:S02]  /*1070*/  VIADD R0, R9, 0x319e49d4 ;  /* 0x319e49d409007836 */ /* 0x000fe40000000000 */
[----:B--2---:R-:W-:-:S03]  /*1080*/  IMAD.U32 R4, RZ, RZ, UR6 ;  /* 0x00000006ff047e24 */ /* 0x004fc6000f8e00ff */
[----:B------:R-:W-:Y:S01]  /*1090*/  I2FP.F32.U32 R0, R0 ;  /* 0x0000000000007245 */ /* 0x000fe20000201000 */
[----:B------:R-:W-:-:S04]  /*10a0*/  IMAD.U32 R5, RZ, RZ, UR7 ;  /* 0x00000007ff057e24 */ /* 0x000fc8000f8e00ff */
[----:B------:R-:W-:Y:S01]  /*10b0*/  FFMA R0, R0, R3, 1.1641532182693481445e-10 ;  /* 0x2f00000000007423 */ /* 0x000fe20000000003 */
[C---:B0-----:R-:W-:Y:S02]  /*10c0*/  VIADD R3, R2.reuse, 0x1c ;  /* 0x0000001c02037836 */ /* 0x041fe40000000000 */
[----:B-1----:R-:W-:-:S04]  /*10d0*/  IMAD.WIDE.U32 R14, R2, 0x30, R14 ;  /* 0x00000030020e7825 */ /* 0x002fc800078e000e */
[----:B------:R-:W-:Y:S01]  /*10e0*/  FMUL R0, R0, 1000 ;  /* 0x447a000000007820 */ /* 0x000fe20000400000 */
[----:B------:R-:W-:Y:S01]  /*10f0*/  LOP3.LUT R3, R3, 0x1f, RZ, 0xc0, !PT ;  /* 0x0000001f03037812 */ /* 0x000fe200078ec0ff */
[----:B------:R-:W-:Y:S04]  /*1100*/  STG.E.64 desc[UR4][R14.64+0x8], R16 ;  /* 0x000008100e007986 */ /* 0x000fe8000c101b04 */
[----:B------:R-:W0:Y:S01]  /*1110*/  F2I.TRUNC.NTZ R0, R0 ;  /* 0x0000000000007305 */ /* 0x000e22000020f100 */
[----:B------:R-:W-:Y:S04]  /*1120*/  STG.E.64 desc[UR4][R14.64], R12 ;  /* 0x0000000c0e007986 */ /* 0x000fe8000c101b04 */
[----:B------:R-:W-:Y:S04]  /*1130*/  STG.E.64 desc[UR4][R14.64+0x18], RZ ;  /* 0x000018ff0e007986 */ /* 0x000fe8000c101b04 */
[----:B------:R-:W-:Y:S04]  /*1140*/  STG.E desc[UR4][R14.64+0x20], RZ ;  /* 0x000020ff0e007986 */ /* 0x000fe8000c101904 */
[----:B------:R-:W-:Y:S04]  /*1150*/  STG.E.64 desc[UR4][R14.64+0x28], RZ ;  /* 0x000028ff0e007986 */ /* 0x000fe8000c101b04 */
[----:B0-----:R-:W0:Y:S04]  /*1160*/  SHFL.IDX PT, R3, R0, R3, 0x1f ;  /* 0x00001f0300037589 */ /* 0x001e2800000e0000 */
[----:B------:R1:W-:Y:S04]  /*1170*/  STL [R1+0x8], R0 ;  /* 0x0000080001007387 */ /* 0x0003e80000100800 */
[----:B------:R1:W-:Y:S04]  /*1180*/  STG.E.64 desc[UR4][R14.64+0x10], R8 ;  /* 0x000010080e007986 */ /* 0x0003e8000c101b04 */
[----:B0--3--:R1:W-:Y:S02]  /*1190*/  STL.64 [R1], R2 ;  /* 0x0000000201007387 */ /* 0x0093e40000100a00 */
[----:B------:R-:W-:-:S07]  /*11a0*/  LEPC R20, `(.L_x_8) ;  /* 0x000000001014794e */ /* 0x000fce0000000000 */
[----:B-1----:R-:W-:Y:S05]  /*11b0*/  CALL.ABS.NOINC R10 ;  /* 0x000000000a007343 */ /* 0x002fea0003c00000 */
.L_x_8:
[----:B------:R-:W-:Y:S05]  /*11c0*/  EXIT ;  /* 0x000000000000794d */ /* 0x000fea0003800000 */
.L_x_9:
[----:B------:R-:W-:-:S00]  /*11d0*/  BRA `(.L_x_9) ;  /* 0xfffffffc00fc7947 */ /* 0x000fc0000383ffff */
[----:B------:R-:W-:-:S00]  /*11e0*/  NOP ;  /* 0x0000000000007918 */ /* 0x000fc00000000000 */
        /* <DEDUP_REMOVED lines=9> */
.L_x_10:


//--------------------- .nv.global.init           --------------------------
	.section	.nv.global.init,"aw",@progbits
	.align	4
.nv.global.init:
	.type		mrg32k3aM1SubSeq,@object
	.size		mrg32k3aM1SubSeq,(mrg32k3aM2SubSeq - mrg32k3aM1SubSeq)
mrg32k3aM1SubSeq:
        /*0000*/ 	.byte	0x0b, 0xcc, 0xee, 0x04, 0x73, 0x29, 0x8b, 0x6f, 0xf6, 0x53, 0x03, 0xf6, 0x23, 0xf6, 0xea, 0xda
        /* <DEDUP_REMOVED lines=125> */
	.type		mrg32k3aM2SubSeq,@object
	.size		mrg32k3aM2SubSeq,(mrg32k3aM1 - mrg32k3aM2SubSeq)
mrg32k3aM2SubSeq:
        /* <DEDUP_REMOVED lines=126> */
	.type		mrg32k3aM1,@object
	.size		mrg32k3aM1,(mrg32k3aM1Seq - mrg32k3aM1)
mrg32k3aM1:
        /* <DEDUP_REMOVED lines=144> */
	.type		mrg32k3aM1Seq,@object
	.size		mrg32k3aM1Seq,(mrg32k3aM2 - mrg32k3aM1Seq)
mrg32k3aM1Seq:
        /* <DEDUP_REMOVED lines=144> */
	.type		mrg32k3aM2,@object
	.size		mrg32k3aM2,(mrg32k3aM2Seq - mrg32k3aM2)
mrg32k3aM2:
        /* <DEDUP_REMOVED lines=144> */
	.type		mrg32k3aM2Seq,@object
	.size		mrg32k3aM2Seq,(precalc_xorwow_matrix - mrg32k3aM2Seq)
mrg32k3aM2Seq:
        /* <DEDUP_REMOVED lines=144> */
	.type		precalc_xorwow_matrix,@object
	.size		precalc_xorwow_matrix,(precalc_xorwow_offset_matrix - precalc_xorwow_matrix)
precalc_xorwow_matrix:
        /* <DEDUP_REMOVED lines=6400> */
	.type		precalc_xorwow_offset_matrix,@object
	.size		precalc_xorwow_offset_matrix,($str - precalc_xorwow_offset_matrix)
precalc_xorwow_offset_matrix:
        /* <DEDUP_REMOVED lines=6400> */
	.type		$str,@object
	.size		$str,(.L_9 - $str)
$str:
        /*353c0*/ 	.byte	0x54, 0x68, 0x72, 0x65, 0x61, 0x64, 0x20, 0x25, 0x64, 0x2c, 0x20, 0x4e, 0x65, 0x77, 0x20, 0x56
        /*353d0*/ 	.byte	0x61, 0x6c, 0x75, 0x65, 0x20, 0x25, 0x64, 0x20, 0x4f, 0x6c, 0x64, 0x20, 0x56, 0x61, 0x6c, 0x75
        /*353e0*/ 	.byte	0x65, 0x20, 0x25, 0x64, 0x0a, 0x00
.L_9:


//--------------------- .nv.shared.reserved.0     --------------------------
	.section	.nv.shared.reserved.0,"aw",@nobits
	.weak		__nv_reservedSMEM_offset_0_alias
	.size		__nv_reservedSMEM_offset_0_alias, 0, 64
	.other		__nv_reservedSMEM_offset_0_alias,@"STO_CUDA_RESERVED_SHARED STV_DEFAULT"
__nv_reservedSMEM_offset_0_alias:
	.zero		0
	.zero		64


//--------------------- .nv.constant0._Z14__shfl_up_wrapP17curandStateXORWOW --------------------------
	.section	.nv.constant0._Z14__shfl_up_wrapP17curandStateXORWOW,"a",@progbits
	.sectionflags	@""
	.align	4
.nv.constant0._Z14__shfl_up_wrapP17curandStateXORWOW:
	.zero		904


//--------------------- SYMBOLS --------------------------

	.type		.nv.reservedSmem.offset0,@object
	.size		.nv.reservedSmem.offset0,0x4
	.type		vprintf,@function
